	.headerflags	@"EF_CUDA_TEXMODE_UNIFIED EF_CUDA_64BIT_ADDRESS EF_CUDA_SM89 EF_CUDA_VIRTUAL_SM(EF_CUDA_SM89)"
	.elftype	@"ET_EXEC"


//--------------------- .nv.info                  --------------------------
	.section	.nv.info,"",@"SHT_CUDA_INFO"
	.align	4


	//----- nvinfo : EIATTR_REGCOUNT
	.align		4
        /*0000*/ 	.byte	0x04, 0x2f
        /*0002*/ 	.short	(.L_2 - .L_1)
	.align		4
.L_1:
        /*0004*/ 	.word	index@(triton__0d1d2d3d4d5d6d7d8910de11)
        /*0008*/ 	.word	0x00000038


	//----- nvinfo : EIATTR_MAX_STACK_SIZE
	.align		4
.L_2:
        /*000c*/ 	.byte	0x04, 0x23
        /*000e*/ 	.short	(.L_4 - .L_3)
	.align		4
.L_3:
        /*0010*/ 	.word	index@(triton__0d1d2d3d4d5d6d7d8910de11)
        /*0014*/ 	.word	0x00000000


	//----- nvinfo : EIATTR_MIN_STACK_SIZE
	.align		4
.L_4:
        /*0018*/ 	.byte	0x04, 0x12
        /*001a*/ 	.short	(.L_6 - .L_5)
	.align		4
.L_5:
        /*001c*/ 	.word	index@(triton__0d1d2d3d4d5d6d7d8910de11)
        /*0020*/ 	.word	0x00000000


	//----- nvinfo : EIATTR_FRAME_SIZE
	.align		4
.L_6:
        /*0024*/ 	.byte	0x04, 0x11
        /*0026*/ 	.short	(.L_8 - .L_7)
	.align		4
.L_7:
        /*0028*/ 	.word	index@(triton__0d1d2d3d4d5d6d7d8910de11)
        /*002c*/ 	.word	0x00000000
.L_8:


//--------------------- .nv.info.triton__0d1d2d3d4d5d6d7d8910de11 --------------------------
	.section	.nv.info.triton__0d1d2d3d4d5d6d7d8910de11,"",@"SHT_CUDA_INFO"
	.align	4


	//----- nvinfo : EIATTR_CUDA_API_VERSION
	.align		4
        /*0000*/ 	.byte	0x04, 0x37
        /*0002*/ 	.short	(.L_10 - .L_9)
.L_9:
        /*0004*/ 	.word	0x0000007b


	//----- nvinfo : EIATTR_PARAM_CBANK
	.align		4
.L_10:
        /*0008*/ 	.byte	0x04, 0x0a
        /*000a*/ 	.short	(.L_12 - .L_11)
	.align		4
.L_11:
        /*000c*/ 	.word	index@(.nv.constant0.triton__0d1d2d3d4d5d6d7d8910de11)
        /*0010*/ 	.short	0x0160
        /*0012*/ 	.short	0x0050


	//----- nvinfo : EIATTR_CBANK_PARAM_SIZE
	.align		4
.L_12:
        /*0014*/ 	.byte	0x03, 0x19
        /*0016*/ 	.short	0x0050


	//----- nvinfo : EIATTR_KPARAM_INFO
	.align		4
        /*0018*/ 	.byte	0x04, 0x17
        /*001a*/ 	.short	(.L_14 - .L_13)
.L_13:
        /*001c*/ 	.word	0x00000000
        /*0020*/ 	.short	0x000b
        /*0022*/ 	.short	0x004c
        /*0024*/ 	.byte	0x00, 0xf0, 0x11, 0x00


	//----- nvinfo : EIATTR_KPARAM_INFO
	.align		4
.L_14:
        /*0028*/ 	.byte	0x04, 0x17
        /*002a*/ 	.short	(.L_16 - .L_15)
.L_15:
        /*002c*/ 	.word	0x00000000
        /*0030*/ 	.short	0x000a
        /*0032*/ 	.short	0x0048
        /*0034*/ 	.byte	0x00, 0xf0, 0x11, 0x00


	//----- nvinfo : EIATTR_KPARAM_INFO
	.align		4
.L_16:
        /*0038*/ 	.byte	0x04, 0x17
        /*003a*/ 	.short	(.L_18 - .L_17)
.L_17:
        /*003c*/ 	.word	0x00000000
        /*0040*/ 	.short	0x0009
        /*0042*/ 	.short	0x0044
        /*0044*/ 	.byte	0x00, 0xf0, 0x11, 0x00


	//----- nvinfo : EIATTR_KPARAM_INFO
	.align		4
.L_18:
        /*0048*/ 	.byte	0x04, 0x17
        /*004a*/ 	.short	(.L_20 - .L_19)
.L_19:
        /*004c*/ 	.word	0x00000000
        /*0050*/ 	.short	0x0008
        /*0052*/ 	.short	0x0040
        /*0054*/ 	.byte	0x00, 0xf0, 0x11, 0x00


	//----- nvinfo : EIATTR_KPARAM_INFO
	.align		4
.L_20:
        /*0058*/ 	.byte	0x04, 0x17
        /*005a*/ 	.short	(.L_22 - .L_21)
.L_21:
        /*005c*/ 	.word	0x00000000
        /*0060*/ 	.short	0x0007
        /*0062*/ 	.short	0x0038
        /*0064*/ 	.byte	0x00, 0xf0, 0x21, 0x00


	//----- nvinfo : EIATTR_KPARAM_INFO
	.align		4
.L_22:
        /*0068*/ 	.byte	0x04, 0x17
        /*006a*/ 	.short	(.L_24 - .L_23)
.L_23:
        /*006c*/ 	.word	0x00000000
        /*0070*/ 	.short	0x0006
        /*0072*/ 	.short	0x0030
        /*0074*/ 	.byte	0x00, 0xf0, 0x21, 0x00


	//----- nvinfo : EIATTR_KPARAM_INFO
	.align		4
.L_24:
        /*0078*/ 	.byte	0x04, 0x17
        /*007a*/ 	.short	(.L_26 - .L_25)
.L_25:
        /*007c*/ 	.word	0x00000000
        /*0080*/ 	.short	0x0005
        /*0082*/ 	.short	0x0028
        /*0084*/ 	.byte	0x00, 0xf0, 0x21, 0x00


	//----- nvinfo : EIATTR_KPARAM_INFO
	.align		4
.L_26:
        /*0088*/ 	.byte	0x04, 0x17
        /*008a*/ 	.short	(.L_28 - .L_27)
.L_27:
        /*008c*/ 	.word	0x00000000
        /*0090*/ 	.short	0x0004
        /*0092*/ 	.short	0x0020
        /*0094*/ 	.byte	0x00, 0xf0, 0x21, 0x00


	//----- nvinfo : EIATTR_KPARAM_INFO
	.align		4
.L_28:
        /*0098*/ 	.byte	0x04, 0x17
        /*009a*/ 	.short	(.L_30 - .L_29)
.L_29:
        /*009c*/ 	.word	0x00000000
        /*00a0*/ 	.short	0x0003
        /*00a2*/ 	.short	0x0018
        /*00a4*/ 	.byte	0x00, 0xf0, 0x21, 0x00


	//----- nvinfo : EIATTR_KPARAM_INFO
	.align		4
.L_30:
        /*00a8*/ 	.byte	0x04, 0x17
        /*00aa*/ 	.short	(.L_32 - .L_31)
.L_31:
        /*00ac*/ 	.word	0x00000000
        /*00b0*/ 	.short	0x0002
        /*00b2*/ 	.short	0x0010
        /*00b4*/ 	.byte	0x00, 0xf0, 0x21, 0x00


	//----- nvinfo : EIATTR_KPARAM_INFO
	.align		4
.L_32:
        /*00b8*/ 	.byte	0x04, 0x17
        /*00ba*/ 	.short	(.L_34 - .L_33)
.L_33:
        /*00bc*/ 	.word	0x00000000
        /*00c0*/ 	.short	0x0001
        /*00c2*/ 	.short	0x0008
        /*00c4*/ 	.byte	0x00, 0xf0, 0x21, 0x00


	//----- nvinfo : EIATTR_KPARAM_INFO
	.align		4
.L_34:
        /*00c8*/ 	.byte	0x04, 0x17
        /*00ca*/ 	.short	(.L_36 - .L_35)
.L_35:
        /*00cc*/ 	.word	0x00000000
        /*00d0*/ 	.short	0x0000
        /*00d2*/ 	.short	0x0000
        /*00d4*/ 	.byte	0x00, 0xf0, 0x21, 0x00


	//----- nvinfo : EIATTR_MAXREG_COUNT
	.align		4
.L_36:
        /*00d8*/ 	.byte	0x03, 0x1b
        /*00da*/ 	.short	0x00ff


	//----- nvinfo : EIATTR_EXIT_INSTR_OFFSETS
	.align		4
        /*00dc*/ 	.byte	0x04, 0x1c
        /*00de*/ 	.short	(.L_38 - .L_37)


	//   ....[0]....
.L_37:
        /*00e0*/ 	.word	0x00001400


	//   ....[1]....
        /*00e4*/ 	.word	0x00001430


	//----- nvinfo : EIATTR_CTAIDZ_USED
	.align		4
.L_38:
        /*00e8*/ 	.byte	0x01, 0x04
	.zero		2


	//----- nvinfo : EIATTR_MAX_THREADS
	.align		4
        /*00ec*/ 	.byte	0x04, 0x05
        /*00ee*/ 	.short	(.L_40 - .L_39)
.L_39:
        /*00f0*/ 	.word	0x00000080
        /*00f4*/ 	.word	0x00000001
        /*00f8*/ 	.word	0x00000001
.L_40:


//--------------------- .nv.rel.action            --------------------------
	.section	.nv.rel.action,"",@"SHT_CUDA_RELOCINFO"
	.align	8
	.sectionentsize	8
        /*0000*/ 	.byte	0x73, 0x00, 0x00, 0x00, 0x00, 0x00, 0x00, 0x00, 0x00, 0x00, 0x00, 0x11, 0x25, 0x00, 0x05, 0x36


//--------------------- .nv.constant0.triton__0d1d2d3d4d5d6d7d8910de11 --------------------------
	.section	.nv.constant0.triton__0d1d2d3d4d5d6d7d8910de11,"a",@progbits
	.align	4
.nv.constant0.triton__0d1d2d3d4d5d6d7d8910de11:
	.zero		432


//--------------------- .text.triton__0d1d2d3d4d5d6d7d8910de11 --------------------------
	.section	.text.triton__0d1d2d3d4d5d6d7d8910de11,"ax",@progbits
	.sectioninfo	@"SHI_REGISTERS=56"
	.align	128
        .global         triton__0d1d2d3d4d5d6d7d8910de11
        .type           triton__0d1d2d3d4d5d6d7d8910de11,@function
        .size           triton__0d1d2d3d4d5d6d7d8910de11,(.L_x_1 - triton__0d1d2d3d4d5d6d7d8910de11)
        .other          triton__0d1d2d3d4d5d6d7d8910de11,@"STO_CUDA_ENTRY STV_DEFAULT"
triton__0d1d2d3d4d5d6d7d8910de11:
.text.triton__0d1d2d3d4d5d6d7d8910de11:
[----:B------:R-:W-:-:S02]  /*0000*/  MOV R1, c[0x0][0x28] ;  /* 0x00000a0000017a02 */ /* 0x000fc40000000f00 */
[----:B------:R-:W0:Y:S01]  /*0010*/  S2UR UR4, SR_CTAID.Z ;  /* 0x00000000000479c3 */ /* 0x000e220000002700 */
[----:B------:R-:W1:Y:S01]  /*0020*/  S2R R5, SR_TID.X ;  /* 0x0000000000057919 */ /* 0x000e620000002100 */
[----:B------:R-:W-:Y:S01]  /*0030*/  ULDC.64 UR6, c[0x0][0x1a0] ;  /* 0x0000680000067ab9 */ /* 0x000fe20000000a00 */
[----:B------:R-:W-:Y:S01]  /*0040*/  PRMT R20, RZ, 0x7610, R20 ;  /* 0x00007610ff147816 */ /* 0x000fe20000000014 */
[----:B------:R-:W-:Y:S01]  /*0050*/  UIMAD UR9, UR7, UR6, URZ ;  /* 0x00000006070972a4 */ /* 0x000fe2000f8e023f */
[----:B------:R-:W2:Y:S01]  /*0060*/  S2R R0, SR_CTAID.X ;  /* 0x0000000000007919 */ /* 0x000ea20000002500 */
[----:B------:R-:W-:Y:S01]  /*0070*/  UMOV UR12, 0x2 ;  /* 0x00000002000c7882 */ /* 0x000fe20000000000 */
[----:B------:R-:W-:Y:S01]  /*0080*/  PRMT R34, RZ, 0x7610, R34 ;  /* 0x00007610ff227816 */ /* 0x000fe20000000022 */
[----:B------:R-:W3:Y:S01]  /*0090*/  S2UR UR8, SR_CTAID.Y ;  /* 0x00000000000879c3 */ /* 0x000ee20000002600 */
[----:B------:R-:W-:Y:S01]  /*00a0*/  MOV R3, UR12 ;  /* 0x0000000c00037c02 */ /* 0x000fe20008000f00 */
[----:B------:R-:W-:Y:S01]  /*00b0*/  IMAD.U32 R7, RZ, RZ, UR12 ;  /* 0x0000000cff077e24 */ /* 0x000fe2000f8e00ff */
[----:B------:R-:W-:Y:S01]  /*00c0*/  MOV R9, UR12 ;  /* 0x0000000c00097c02 */ /* 0x000fe20008000f00 */
[----:B------:R-:W-:Y:S01]  /*00d0*/  ULDC.64 UR10, c[0x0][0x118] ;  /* 0x00004600000a7ab9 */ /* 0x000fe20000000a00 */
[----:B------:R-:W-:-:S02]  /*00e0*/  MOV R11, UR12 ;  /* 0x0000000c000b7c02 */ /* 0x000fc40008000f00 */
[----:B------:R-:W-:Y:S02]  /*00f0*/  PRMT R32, RZ, 0x7610, R32 ;  /* 0x00007610ff207816 */ /* 0x000fe40000000020 */
[----:B------:R-:W-:Y:S01]  /*0100*/  PRMT R31, RZ, 0x7610, R31 ;  /* 0x00007610ff1f7816 */ /* 0x000fe2000000001f */
[----:B0-----:R-:W-:Y:S01]  /*0110*/  UIADD3 UR4, UR4, 0x1, URZ ;  /* 0x0000000104047890 */ /* 0x001fe2000fffe03f */
[----:B-1----:R-:W-:-:S04]  /*0120*/  LOP3.LUT R5, R5, 0x7f, RZ, 0xc0, !PT ;  /* 0x0000007f05057812 */ /* 0x002fc800078ec0ff */
[----:B--2---:R-:W-:Y:S01]  /*0130*/  LEA R5, R0, R5, 0xa ;  /* 0x0000000500057211 */ /* 0x004fe200078e50ff */
[----:B---3--:R-:W-:-:S03]  /*0140*/  UIMAD UR8, UR4, UR8, URZ ;  /* 0x00000008040872a4 */ /* 0x008fc6000f8e023f */
[----:B------:R-:W-:Y:S01]  /*0150*/  IADD3 R21, R5, 0x80, RZ ;  /* 0x0000008005157810 */ /* 0x000fe20007ffe0ff */
[----:B------:R-:W-:Y:S02]  /*0160*/  UISETP.GE.AND UP0, UPT, UR8, 0x3700, UPT ;  /* 0x000037000800788c */ /* 0x000fe4000bf06270 */
[----:B------:R-:W-:-:S04]  /*0170*/  IMAD.U32 R12, RZ, RZ, UR8 ;  /* 0x00000008ff0c7e24 */ /* 0x000fc8000f8e00ff */
[----:B------:R-:W-:Y:S01]  /*0180*/  PLOP3.LUT P0, PT, PT, PT, UP0, 0x40, 0x0 ;  /* 0x000000000000781c */ /* 0x000fe20003f0e808 */
[----:B------:R-:W-:Y:S01]  /*0190*/  UIMAD.WIDE UR6, UR8, 0x66666667, URZ ;  /* 0x66666667080678a5 */ /* 0x000fe2000f8e023f */
[----:B------:R-:W-:Y:S01]  /*01a0*/  PLOP3.LUT P1, PT, PT, PT, UP0, 0x40, 0x0 ;  /* 0x000000000000781c */ /* 0x000fe20003f2e808 */
[C---:B------:R-:W-:Y:S01]  /*01b0*/  IMAD R8, R12.reuse, UR9, R5 ;  /* 0x000000090c087c24 */ /* 0x040fe2000f8e0205 */
[----:B------:R-:W-:Y:S01]  /*01c0*/  ISETP.LT.AND P2, PT, R5, c[0x0][0x1ac], P0 ;  /* 0x00006b0005007a0c */ /* 0x000fe20000741270 */
[----:B------:R-:W-:Y:S01]  /*01d0*/  IMAD R10, R12, UR9, R21 ;  /* 0x000000090c0a7c24 */ /* 0x000fe2000f8e0215 */
[----:B------:R-:W-:Y:S01]  /*01e0*/  ISETP.LT.AND P0, PT, R21, c[0x0][0x1ac], P1 ;  /* 0x00006b0015007a0c */ /* 0x000fe20000f01270 */
[----:B------:R-:W-:Y:S01]  /*01f0*/  USHF.R.U32.HI UR6, URZ, 0x1f, UR7 ;  /* 0x0000001f3f067899 */ /* 0x000fe20008011607 */
[C---:B------:R-:W-:Y:S01]  /*0200*/  IMAD.WIDE R2, R8.reuse, R3, c[0x0][0x160] ;  /* 0x0000580008027625 */ /* 0x040fe200078e0203 */
[----:B------:R-:W-:Y:S02]  /*0210*/  IADD3 R41, R5, 0x100, RZ ;  /* 0x0000010005297810 */ /* 0x000fe40007ffe0ff */
[----:B------:R-:W-:Y:S01]  /*0220*/  PLOP3.LUT P1, PT, PT, PT, UP0, 0x40, 0x0 ;  /* 0x000000000000781c */ /* 0x000fe20003f2e808 */
[----:B------:R-:W-:Y:S01]  /*0230*/  IMAD.WIDE R8, R8, R9, c[0x0][0x170] ;  /* 0x00005c0008087625 */ /* 0x000fe200078e0209 */
[----:B------:R-:W-:Y:S01]  /*0240*/  ULEA.HI.SX32 UR6, UR7, UR6, 0x18 ;  /* 0x0000000607067291 */ /* 0x000fe2000f8fc23f */
[----:B------:R-:W-:-:S02]  /*0250*/  P2R R0, PR, RZ, 0x4 ;  /* 0x00000004ff007803 */ /* 0x000fc40000000000 */
[C---:B------:R-:W-:Y:S01]  /*0260*/  IMAD.WIDE R6, R10.reuse, R7, c[0x0][0x160] ;  /* 0x000058000a067625 */ /* 0x040fe200078e0207 */
[----:B------:R0:W2:Y:S01]  /*0270*/  @P2 LDG.E.EL.U16 R20, [R2.64] ;  /* 0x0000000a02142981 */ /* 0x0000a2000c2e1500 */
[----:B------:R-:W-:Y:S02]  /*0280*/  ISETP.LT.AND P1, PT, R41, c[0x0][0x1ac], P1 ;  /* 0x00006b0029007a0c */ /* 0x000fe40000f21270 */
[----:B------:R-:W-:Y:S01]  /*0290*/  IMAD.WIDE R10, R10, R11, c[0x0][0x170] ;  /* 0x00005c000a0a7625 */ /* 0x000fe200078e020b */
[----:B------:R1:W3:Y:S01]  /*02a0*/  @P2 LDG.E.EL.U16 R34, [R8.64] ;  /* 0x0000000a08222981 */ /* 0x0002e2000c2e1500 */
[----:B------:R-:W-:Y:S01]  /*02b0*/  UIMAD UR8, UR6, -0x280, UR8 ;  /* 0xfffffd80060878a4 */ /* 0x000fe2000f8e0208 */
[----:B------:R-:W-:Y:S02]  /*02c0*/  PLOP3.LUT P2, PT, PT, PT, UP0, 0x40, 0x0 ;  /* 0x000000000000781c */ /* 0x000fe40003f4e808 */
[----:B------:R4:W5:Y:S01]  /*02d0*/  @P0 LDG.E.EL.U16 R32, [R6.64] ;  /* 0x0000000a06200981 */ /* 0x000962000c2e1500 */
[----:B------:R-:W-:Y:S01]  /*02e0*/  ULDC.64 UR4, c[0x0][0x168] ;  /* 0x00005a0000047ab9 */ /* 0x000fe20000000a00 */
[----:B------:R-:W-:Y:S01]  /*02f0*/  PLOP3.LUT P3, PT, PT, PT, UP0, 0x80, 0x0 ;  /* 0x000000000000781c */ /* 0x000fe20003f6f008 */
[----:B------:R-:W-:Y:S01]  /*0300*/  UIMAD.WIDE UR4, UR8, UR12, UR4 ;  /* 0x0000000c080472a5 */ /* 0x000fe2000f8e0204 */
[----:B------:R0:W5:Y:S01]  /*0310*/  @P0 LDG.E.EL.U16 R31, [R10.64] ;  /* 0x0000000a0a1f0981 */ /* 0x000162000c2e1500 */
[----:B------:R-:W-:-:S02]  /*0320*/  MOV R17, UR12 ;  /* 0x0000000c00117c02 */ /* 0x000fc40008000f00 */
[----:B----4-:R-:W-:Y:S01]  /*0330*/  IADD3 R7, R5, 0x180, RZ ;  /* 0x0000018005077810 */ /* 0x010fe20007ffe0ff */
[----:B0-----:R-:W-:-:S03]  /*0340*/  IMAD R10, R12, UR9, R41 ;  /* 0x000000090c0a7c24 */ /* 0x001fc6000f8e0229 */
[----:B------:R-:W-:Y:S02]  /*0350*/  ISETP.LT.AND P2, PT, R7, c[0x0][0x1ac], P2 ;  /* 0x00006b0007007a0c */ /* 0x000fe40001741270 */
[----:B------:R-:W-:Y:S01]  /*0360*/  PRMT R13, RZ, 0x7610, R13 ;  /* 0x00007610ff0d7816 */ /* 0x000fe2000000000d */
[----:B------:R-:W-:Y:S01]  /*0370*/  IMAD.WIDE R2, R10, R17, c[0x0][0x160] ;  /* 0x000058000a027625 */ /* 0x000fe200078e0211 */
[----:B-1----:R-:W-:Y:S01]  /*0380*/  MOV R9, UR12 ;  /* 0x0000000c00097c02 */ /* 0x002fe20008000f00 */
[----:B------:R-:W-:Y:S01]  /*0390*/  UIMAD UR6, UR6, UR9, URZ ;  /* 0x00000009060672a4 */ /* 0x000fe2000f8e023f */
[----:B------:R-:W-:Y:S01]  /*03a0*/  PRMT R35, RZ, 0x7610, R35 ;  /* 0x00007610ff237816 */ /* 0x000fe20000000023 */
[----:B------:R-:W-:Y:S01]  /*03b0*/  IMAD R4, R12, UR9, R7 ;  /* 0x000000090c047c24 */ /* 0x000fe2000f8e0207 */
[----:B------:R-:W-:Y:S01]  /*03c0*/  MOV R22, UR4 ;  /* 0x0000000400167c02 */ /* 0x000fe20008000f00 */
[----:B------:R-:W-:Y:S01]  /*03d0*/  IMAD.U32 R23, RZ, RZ, UR5 ;  /* 0x00000005ff177e24 */ /* 0x000fe2000f8e00ff */
[----:B------:R-:W-:Y:S01]  /*03e0*/  PRMT R28, RZ, 0x7610, R28 ;  /* 0x00007610ff1c7816 */ /* 0x000fe2000000001c */
[----:B------:R-:W-:Y:S01]  /*03f0*/  UMOV UR7, 0x2 ;  /* 0x0000000200077882 */ /* 0x000fe20000000000 */
[----:B------:R-:W-:Y:S01]  /*0400*/  PLOP3.LUT P5, PT, PT, PT, UP0, 0x80, 0x0 ;  /* 0x000000000000781c */ /* 0x000fe20003faf008 */
[----:B------:R-:W-:Y:S01]  /*0410*/  ULDC.64 UR4, c[0x0][0x188] ;  /* 0x0000620000047ab9 */ /* 0x000fe20000000a00 */
[----:B------:R-:W-:Y:S01]  /*0420*/  IMAD.WIDE R16, R4, R9, c[0x0][0x160] ;  /* 0x0000580004107625 */ /* 0x000fe200078e0209 */
[----:B------:R0:W4:Y:S01]  /*0430*/  @P1 LDG.E.EL.U16 R13, [R2.64] ;  /* 0x0000000a020d1981 */ /* 0x000122000c2e1500 */
[----:B------:R-:W-:Y:S01]  /*0440*/  UIMAD.WIDE UR4, UR8, UR7, UR4 ;  /* 0x00000007080472a5 */ /* 0x000fe2000f8e0204 */
[----:B------:R-:W-:-:S02]  /*0450*/  IADD3 R6, R5, 0x200, RZ ;  /* 0x0000020005067810 */ /* 0x000fc40007ffe0ff */
[----:B------:R1:W4:Y:S01]  /*0460*/  @!P3 LDG.E.EL.U16 R35, [R22.64] ;  /* 0x0000000a1623b981 */ /* 0x000322000c2e1500 */
[----:B------:R-:W-:Y:S02]  /*0470*/  PLOP3.LUT P3, PT, PT, PT, UP0, 0x40, 0x0 ;  /* 0x000000000000781c */ /* 0x000fe40003f6e808 */
[----:B------:R-:W-:Y:S01]  /*0480*/  MOV R8, 0x4 ;  /* 0x0000000400087802 */ /* 0x000fe20000000f00 */
[----:B------:R1:W4:Y:S01]  /*0490*/  @P2 LDG.E.EL.U16 R28, [R16.64] ;  /* 0x0000000a101c2981 */ /* 0x000322000c2e1500 */
[----:B0-----:R-:W-:Y:S02]  /*04a0*/  MOV R3, UR12 ;  /* 0x0000000c00037c02 */ /* 0x001fe40008000f00 */
[----:B------:R-:W-:Y:S01]  /*04b0*/  IADD3 R21, R21, UR6, RZ ;  /* 0x0000000615157c10 */ /* 0x000fe2000fffe0ff */
[----:B------:R-:W-:Y:S01]  /*04c0*/  IMAD.MOV.U32 R36, RZ, RZ, RZ ;  /* 0x000000ffff247224 */ /* 0x000fe200078e00ff */
[----:B------:R-:W-:Y:S02]  /*04d0*/  PRMT R9, RZ, 0x7610, R9 ;  /* 0x00007610ff097816 */ /* 0x000fe40000000009 */
[----:B------:R-:W-:Y:S01]  /*04e0*/  ISETP.LT.AND P3, PT, R6, c[0x0][0x1ac], P3 ;  /* 0x00006b0006007a0c */ /* 0x000fe20001f61270 */
[----:B-1----:R-:W-:Y:S01]  /*04f0*/  IMAD.WIDE R16, R4, R3, c[0x0][0x170] ;  /* 0x00005c0004107625 */ /* 0x002fe200078e0203 */
[----:B------:R-:W-:-:S02]  /*0500*/  MOV R2, UR4 ;  /* 0x0000000400027c02 */ /* 0x000fc40008000f00 */
[----:B------:R-:W-:Y:S01]  /*0510*/  MOV R33, RZ ;  /* 0x000000ff00217202 */ /* 0x000fe20000000f00 */
[----:B------:R-:W-:Y:S02]  /*0520*/  IMAD.U32 R3, RZ, RZ, UR5 ;  /* 0x00000005ff037e24 */ /* 0x000fe4000f8e00ff */
[----:B------:R-:W-:Y:S01]  /*0530*/  IMAD.WIDE R50, R21, R8, c[0x0][0x178] ;  /* 0x00005e0015327625 */ /* 0x000fe200078e0208 */
[----:B------:R-:W-:-:S03]  /*0540*/  MOV R39, UR12 ;  /* 0x0000000c00277c02 */ /* 0x000fc60008000f00 */
[----:B------:R-:W-:Y:S01]  /*0550*/  IMAD.WIDE R48, R21, R8, c[0x0][0x180] ;  /* 0x0000600015307625 */ /* 0x000fe200078e0208 */
[----:B------:R0:W4:Y:S01]  /*0560*/  @!P5 LDG.E.EL.U16 R9, [R2.64] ;  /* 0x0000000a0209d981 */ /* 0x000122000c2e1500 */
[----:B------:R-:W-:Y:S02]  /*0570*/  ULDC.64 UR4, c[0x0][0x190] ;  /* 0x0000640000047ab9 */ /* 0x000fe40000000a00 */
[----:B------:R-:W-:Y:S01]  /*0580*/  IMAD R22, R12, UR9, R6 ;  /* 0x000000090c167c24 */ /* 0x000fe2000f8e0206 */
[----:B------:R-:W-:Y:S01]  /*0590*/  PLOP3.LUT P5, PT, PT, PT, UP0, 0x80, 0x0 ;  /* 0x000000000000781c */ /* 0x000fe20003faf008 */
[----:B------:R1:W4:Y:S01]  /*05a0*/  @P0 LDG.E.EL R33, [R50.64] ;  /* 0x0000000a32210981 */ /* 0x000322000c2e1900 */
[----:B------:R-:W-:Y:S01]  /*05b0*/  P2R R30, PR, RZ, 0x1 ;  /* 0x00000001ff1e7803 */ /* 0x000fe20000000000 */
[----:B------:R-:W-:Y:S01]  /*05c0*/  IMAD.WIDE R38, R22, R39, c[0x0][0x160] ;  /* 0x0000580016267625 */ /* 0x000fe200078e0227 */
[----:B------:R-:W-:Y:S01]  /*05d0*/  PRMT R26, RZ, 0x7610, R26 ;  /* 0x00007610ff1a7816 */ /* 0x000fe2000000001a */
[----:B------:R0:W4:Y:S01]  /*05e0*/  @P0 LDG.E.EL R36, [R48.64] ;  /* 0x0000000a30240981 */ /* 0x000122000c2e1900 */
[----:B------:R-:W-:Y:S01]  /*05f0*/  PRMT R27, RZ, 0x7610, R27 ;  /* 0x00007610ff1b7816 */ /* 0x000fe2000000001b */
[----:B------:R-:W-:Y:S01]  /*0600*/  UIMAD.WIDE UR4, UR8, UR7, UR4 ;  /* 0x00000007080472a5 */ /* 0x000fe2000f8e0204 */
[----:B------:R-:W-:Y:S01]  /*0610*/  ISETP.NE.AND P0, PT, R0, RZ, PT ;  /* 0x000000ff0000720c */ /* 0x000fe20003f05270 */
[----:B------:R-:W-:Y:S01]  /*0620*/  IMAD.U32 R19, RZ, RZ, UR12 ;  /* 0x0000000cff137e24 */ /* 0x000fe2000f8e00ff */
[----:B------:R-:W-:Y:S01]  /*0630*/  IADD3 R43, R5, 0x280, RZ ;  /* 0x00000280052b7810 */ /* 0x000fe20007ffe0ff */
[----:B------:R0:W4:Y:S01]  /*0640*/  @P2 LDG.E.EL.U16 R26, [R16.64] ;  /* 0x0000000a101a2981 */ /* 0x000122000c2e1500 */
[----:B------:R-:W-:-:S02]  /*0650*/  PLOP3.LUT P4, PT, PT, PT, UP0, 0x40, 0x0 ;  /* 0x000000000000781c */ /* 0x000fc40003f8e808 */
[----:B------:R-:W-:Y:S01]  /*0660*/  IADD3 R47, R5, UR6, RZ ;  /* 0x00000006052f7c10 */ /* 0x000fe2000fffe0ff */
[----:B------:R1:W4:Y:S01]  /*0670*/  @P3 LDG.E.EL.U16 R27, [R38.64] ;  /* 0x0000000a261b3981 */ /* 0x000322000c2e1500 */
[----:B------:R-:W-:Y:S01]  /*0680*/  PRMT R4, RZ, 0x7610, R4 ;  /* 0x00007610ff047816 */ /* 0x000fe20000000004 */
[----:B------:R-:W-:Y:S01]  /*0690*/  IMAD.WIDE R10, R10, R19, c[0x0][0x170] ;  /* 0x00005c000a0a7625 */ /* 0x000fe200078e0213 */
[----:B------:R-:W-:Y:S02]  /*06a0*/  PRMT R15, RZ, 0x7610, R15 ;  /* 0x00007610ff0f7816 */ /* 0x000fe4000000000f */
[----:B------:R-:W-:Y:S01]  /*06b0*/  ISETP.LT.AND P4, PT, R43, c[0x0][0x1ac], P4 ;  /* 0x00006b002b007a0c */ /* 0x000fe20002781270 */
[----:B0-----:R-:W-:Y:S01]  /*06c0*/  CS2R R16, SRZ ;  /* 0x0000000000107805 */ /* 0x001fe2000001ff00 */
[----:B------:R-:W-:Y:S01]  /*06d0*/  IMAD.WIDE R46, R47, R8, c[0x0][0x180] ;  /* 0x000060002f2e7625 */ /* 0x000fe200078e0208 */
[----:B------:R-:W-:Y:S01]  /*06e0*/  MOV R25, UR12 ;  /* 0x0000000c00197c02 */ /* 0x000fe20008000f00 */
[----:B------:R0:W4:Y:S01]  /*06f0*/  @P1 LDG.E.EL.U16 R15, [R10.64] ;  /* 0x0000000a0a0f1981 */ /* 0x000122000c2e1500 */
[----:B-1----:R-:W-:Y:S01]  /*0700*/  MOV R38, UR4 ;  /* 0x0000000400267c02 */ /* 0x002fe20008000f00 */
[----:B------:R-:W-:Y:S01]  /*0710*/  IMAD.U32 R39, RZ, RZ, UR5 ;  /* 0x00000005ff277e24 */ /* 0x000fe2000f8e00ff */
[C---:B------:R-:W-:Y:S01]  /*0720*/  IADD3 R37, R5.reuse, 0x380, RZ ;  /* 0x0000038005257810 */ /* 0x040fe20007ffe0ff */
[----:B------:R-:W-:Y:S01]  /*0730*/  IMAD.U32 R23, RZ, RZ, UR12 ;  /* 0x0000000cff177e24 */ /* 0x000fe2000f8e00ff */
[----:B------:R-:W-:Y:S01]  /*0740*/  PLOP3.LUT P6, PT, PT, PT, UP0, 0x40, 0x0 ;  /* 0x000000000000781c */ /* 0x000fe20003fce808 */
[----:B------:R-:W-:Y:S01]  /*0750*/  IMAD R52, R12, UR9, R43 ;  /* 0x000000090c347c24 */ /* 0x000fe2000f8e022b */
[----:B------:R-:W-:Y:S01]  /*0760*/  MOV R53, UR12 ;  /* 0x0000000c00357c02 */ /* 0x000fe20008000f00 */
[----:B------:R1:W4:Y:S01]  /*0770*/  @!P5 LDG.E.EL.U16 R4, [R38.64] ;  /* 0x0000000a2604d981 */ /* 0x000322000c2e1500 */
[----:B------:R-:W-:Y:S01]  /*0780*/  IADD3 R45, R5, 0x300, RZ ;  /* 0x00000300052d7810 */ /* 0x000fe20007ffe0ff */
[----:B------:R-:W-:Y:S01]  /*0790*/  IMAD.WIDE R22, R22, R23, c[0x0][0x170] ;  /* 0x00005c0016167625 */ /* 0x000fe200078e0217 */
[----:B------:R-:W-:Y:S01]  /*07a0*/  PRMT R19, RZ, 0x7610, R19 ;  /* 0x00007610ff137816 */ /* 0x000fe20000000013 */
[----:B------:R1:W4:Y:S01]  /*07b0*/  @P0 LDG.E.EL R17, [R46.64] ;  /* 0x0000000a2e110981 */ /* 0x000322000c2e1900 */
[----:B------:R-:W-:Y:S01]  /*07c0*/  PLOP3.LUT P5, PT, PT, PT, UP0, 0x40, 0x0 ;  /* 0x000000000000781c */ /* 0x000fe20003fae808 */
[----:B------:R-:W-:Y:S01]  /*07d0*/  IMAD.WIDE R24, R52, R25, c[0x0][0x160] ;  /* 0x0000580034187625 */ /* 0x000fe200078e0219 */
[----:B------:R-:W-:-:S02]  /*07e0*/  ISETP.LT.AND P6, PT, R37, c[0x0][0x1ac], P6 ;  /* 0x00006b0025007a0c */ /* 0x000fc400037c1270 */
[----:B0-----:R-:W-:Y:S01]  /*07f0*/  PRMT R11, RZ, 0x7610, R11 ;  /* 0x00007610ff0b7816 */ /* 0x001fe2000000000b */
[----:B------:R-:W-:Y:S01]  /*0800*/  IMAD.WIDE R52, R52, R53, c[0x0][0x170] ;  /* 0x00005c0034347625 */ /* 0x000fe200078e0235 */
[----:B------:R-:W-:Y:S01]  /*0810*/  MOV R10, UR12 ;  /* 0x0000000c000a7c02 */ /* 0x000fe20008000f00 */
[----:B------:R0:W4:Y:S01]  /*0820*/  @P3 LDG.E.EL.U16 R19, [R22.64] ;  /* 0x0000000a16133981 */ /* 0x000122000c2e1500 */
[----:B------:R-:W-:Y:S01]  /*0830*/  MOV R0, UR12 ;  /* 0x0000000c00007c02 */ /* 0x000fe20008000f00 */
[----:B------:R-:W-:Y:S01]  /*0840*/  IMAD.U32 R2, RZ, RZ, UR12 ;  /* 0x0000000cff027e24 */ /* 0x000fe2000f8e00ff */
[----:B------:R-:W-:Y:S01]  /*0850*/  PRMT R14, RZ, 0x7610, R14 ;  /* 0x00007610ff0e7816 */ /* 0x000fe2000000000e */
[C---:B------:R-:W-:Y:S01]  /*0860*/  IMAD R21, R12.reuse, UR9, R45 ;  /* 0x000000090c157c24 */ /* 0x040fe2000f8e022d */
[----:B------:R-:W-:Y:S01]  /*0870*/  ISETP.LT.AND P5, PT, R45, c[0x0][0x1ac], P5 ;  /* 0x00006b002d007a0c */ /* 0x000fe20002fa1270 */
[----:B-1----:R-:W-:Y:S01]  /*0880*/  IMAD R47, R12, UR9, R37 ;  /* 0x000000090c2f7c24 */ /* 0x002fe2000f8e0225 */
[----:B------:R1:W4:Y:S01]  /*0890*/  @P4 LDG.E.EL.U16 R11, [R52.64] ;  /* 0x0000000a340b4981 */ /* 0x000322000c2e1500 */
[----:B------:R-:W-:Y:S01]  /*08a0*/  IADD3 R49, R5, UR6, RZ ;  /* 0x0000000605317c10 */ /* 0x000fe2000fffe0ff */
[----:B------:R-:W-:Y:S01]  /*08b0*/  IMAD.WIDE R50, R21, R10, c[0x0][0x160] ;  /* 0x0000580015327625 */ /* 0x000fe200078e020a */
[----:B0-----:R-:W-:Y:S01]  /*08c0*/  PRMT R23, RZ, 0x7610, R23 ;  /* 0x00007610ff177816 */ /* 0x001fe20000000017 */
[----:B------:R0:W4:Y:S02]  /*08d0*/  @P4 LDG.E.EL.U16 R14, [R24.64] ;  /* 0x0000000a180e4981 */ /* 0x000124000c2e1500 */
[----:B------:R-:W-:Y:S01]  /*08e0*/  IMAD.WIDE R38, R47, R0, c[0x0][0x160] ;  /* 0x000058002f267625 */ /* 0x000fe200078e0200 */
[----:B------:R-:W-:-:S03]  /*08f0*/  IADD3 R10, R5, 0x300, RZ ;  /* 0x00000300050a7810 */ /* 0x000fc60007ffe0ff */
[----:B-1----:R-:W-:Y:S01]  /*0900*/  IMAD.WIDE R52, R21, R2, c[0x0][0x170] ;  /* 0x00005c0015347625 */ /* 0x002fe200078e0202 */
[----:B------:R-:W-:Y:S01]  /*0910*/  IADD3 R21, R5, 0x280, RZ ;  /* 0x0000028005157810 */ /* 0x000fe20007ffe0ff */
[----:B------:R1:W4:Y:S01]  /*0920*/  @P6 LDG.E.EL.U16 R23, [R38.64] ;  /* 0x0000000a26176981 */ /* 0x000322000c2e1500 */
[----:B------:R-:W-:Y:S02]  /*0930*/  PRMT R22, RZ, 0x7610, R22 ;  /* 0x00007610ff167816 */ /* 0x000fe40000000016 */
[----:B0-----:R-:W-:Y:S01]  /*0940*/  PRMT R24, RZ, 0x7610, R24 ;  /* 0x00007610ff187816 */ /* 0x001fe20000000018 */
[----:B------:R-:W-:Y:S01]  /*0950*/  IMAD.WIDE R48, R49, R8, c[0x0][0x178] ;  /* 0x00005e0031307625 */ /* 0x000fe200078e0208 */
[----:B------:R-:W-:Y:S02]  /*0960*/  MOV R3, RZ ;  /* 0x000000ff00037202 */ /* 0x000fe40000000f00 */
[----:B------:R-:W-:Y:S01]  /*0970*/  MOV R0, 0x4 ;  /* 0x0000000400007802 */ /* 0x000fe20000000f00 */
[----:B------:R0:W4:Y:S01]  /*0980*/  @P5 LDG.E.EL.U16 R22, [R52.64] ;  /* 0x0000000a34165981 */ /* 0x000122000c2e1500 */
[----:B------:R-:W-:-:S02]  /*0990*/  IADD3 R21, R21, UR6, RZ ;  /* 0x0000000615157c10 */ /* 0x000fc4000fffe0ff */
[----:B-1----:R-:W-:Y:S01]  /*09a0*/  IADD3 R39, R10, UR6, RZ ;  /* 0x000000060a277c10 */ /* 0x002fe2000fffe0ff */
[----:B------:R1:W4:Y:S01]  /*09b0*/  @P5 LDG.E.EL.U16 R24, [R50.64] ;  /* 0x0000000a32185981 */ /* 0x000322000c2e1500 */
[----:B------:R-:W-:-:S03]  /*09c0*/  IADD3 R41, R41, UR6, RZ ;  /* 0x0000000629297c10 */ /* 0x000fc6000fffe0ff */
[----:B------:R1:W4:Y:S01]  /*09d0*/  @P0 LDG.E.EL R3, [R48.64] ;  /* 0x0000000a30030981 */ /* 0x000322000c2e1900 */
[----:B0-----:R-:W-:-:S04]  /*09e0*/  IMAD.WIDE R52, R39, R0, c[0x0][0x180] ;  /* 0x0000600027347625 */ /* 0x001fc800078e0200 */
[----:B-1----:R-:W-:Y:S01]  /*09f0*/  IMAD.WIDE R50, R21, R0, c[0x0][0x180] ;  /* 0x0000600015327625 */ /* 0x002fe200078e0200 */
[----:B------:R-:W-:Y:S01]  /*0a00*/  IADD3 R43, R43, UR6, RZ ;  /* 0x000000062b2b7c10 */ /* 0x000fe2000fffe0ff */
[----:B------:R-:W4:Y:S02]  /*0a10*/  @P5 LDG.E.EL R16, [R52.64] ;  /* 0x0000000a34105981 */ /* 0x000f24000c2e1900 */
[----:B------:R-:W-:Y:S02]  /*0a20*/  IMAD.MOV.U32 R21, RZ, RZ, RZ ;  /* 0x000000ffff157224 */ /* 0x000fe400078e00ff */
[----:B------:R-:W-:Y:S01]  /*0a30*/  IMAD.WIDE R38, R41, R8, c[0x0][0x180] ;  /* 0x0000600029267625 */ /* 0x000fe200078e0208 */
[----:B------:R-:W-:-:S04]  /*0a40*/  IADD3 R45, R45, UR6, RZ ;  /* 0x000000062d2d7c10 */ /* 0x000fc8000fffe0ff */
[----:B------:R0:W4:Y:S01]  /*0a50*/  @P1 LDG.E.EL R21, [R38.64] ;  /* 0x0000000a26151981 */ /* 0x000122000c2e1900 */
[----:B------:R-:W-:Y:S01]  /*0a60*/  IMAD.WIDE R48, R47, R2, c[0x0][0x170] ;  /* 0x00005c002f307625 */ /* 0x000fe200078e0202 */
[----:B------:R-:W-:Y:S02]  /*0a70*/  MOV R2, RZ ;  /* 0x000000ff00027202 */ /* 0x000fe40000000f00 */
[----:B------:R-:W-:Y:S01]  /*0a80*/  IADD3 R7, R7, UR6, RZ ;  /* 0x0000000607077c10 */ /* 0x000fe2000fffe0ff */
[----:B------:R-:W-:Y:S01]  /*0a90*/  IMAD.WIDE R42, R43, R8, c[0x0][0x178] ;  /* 0x00005e002b2a7625 */ /* 0x000fe200078e0208 */
[----:B0-----:R-:W-:-:S04]  /*0aa0*/  IADD3 R39, R5, 0x200, RZ ;  /* 0x0000020005277810 */ /* 0x001fc80007ffe0ff */
[----:B------:R0:W4:Y:S01]  /*0ab0*/  @P4 LDG.E.EL R2, [R42.64] ;  /* 0x0000000a2a024981 */ /* 0x000122000c2e1900 */
[----:B------:R-:W-:Y:S02]  /*0ac0*/  IADD3 R47, R6, UR6, RZ ;  /* 0x00000006062f7c10 */ /* 0x000fe4000fffe0ff */
[----:B------:R-:W-:Y:S01]  /*0ad0*/  IADD3 R39, R39, UR6, RZ ;  /* 0x0000000627277c10 */ /* 0x000fe2000fffe0ff */
[-C--:B------:R-:W-:Y:S01]  /*0ae0*/  IMAD.WIDE R44, R45, R8.reuse, c[0x0][0x178] ;  /* 0x00005e002d2c7625 */ /* 0x080fe200078e0208 */
[----:B------:R-:W-:Y:S02]  /*0af0*/  MOV R6, RZ ;  /* 0x000000ff00067202 */ /* 0x000fe40000000f00 */
[----:B------:R-:W-:Y:S01]  /*0b00*/  MOV R18, RZ ;  /* 0x000000ff00127202 */ /* 0x000fe20000000f00 */
[-C--:B------:R-:W-:Y:S01]  /*0b10*/  IMAD.WIDE R38, R39, R8.reuse, c[0x0][0x180] ;  /* 0x0000600027267625 */ /* 0x080fe200078e0208 */
[----:B------:R-:W-:Y:S02]  /*0b20*/  MOV R12, RZ ;  /* 0x000000ff000c7202 */ /* 0x000fe40000000f00 */
[----:B------:R-:W-:Y:S01]  /*0b30*/  IADD3 R37, R37, UR6, RZ ;  /* 0x0000000625257c10 */ /* 0x000fe2000fffe0ff */
[----:B0-----:R-:W-:Y:S01]  /*0b40*/  IMAD.WIDE R42, R7, R8, c[0x0][0x180] ;  /* 0x00006000072a7625 */ /* 0x001fe200078e0208 */
[----:B------:R0:W4:Y:S03]  /*0b50*/  @P5 LDG.E.EL R6, [R44.64] ;  /* 0x0000000a2c065981 */ /* 0x000126000c2e1900 */
[----:B------:R-:W-:Y:S01]  /*0b60*/  IMAD.MOV.U32 R29, RZ, RZ, RZ ;  /* 0x000000ffff1d7224 */ /* 0x000fe200078e00ff */
[----:B------:R1:W4:Y:S04]  /*0b70*/  @P2 LDG.E.EL R18, [R42.64] ;  /* 0x0000000a2a122981 */ /* 0x000328000c2e1900 */
[----:B------:R1:W4:Y:S01]  /*0b80*/  @P3 LDG.E.EL R12, [R38.64] ;  /* 0x0000000a260c3981 */ /* 0x000322000c2e1900 */
[----:B0-----:R-:W-:-:S03]  /*0b90*/  MOV R44, RZ ;  /* 0x000000ff002c7202 */ /* 0x001fc60000000f00 */
[----:B------:R-:W4:Y:S01]  /*0ba0*/  @P4 LDG.E.EL R29, [R50.64] ;  /* 0x0000000a321d4981 */ /* 0x000f22000c2e1900 */
[----:B------:R-:W-:Y:S02]  /*0bb0*/  IMAD.MOV.U32 R0, RZ, RZ, RZ ;  /* 0x000000ffff007224 */ /* 0x000fe400078e00ff */
[----:B-1----:R-:W-:Y:S01]  /*0bc0*/  IMAD.WIDE R38, R37, R8, c[0x0][0x180] ;  /* 0x0000600025267625 */ /* 0x002fe200078e0208 */
[----:B------:R-:W-:-:S03]  /*0bd0*/  PRMT R25, RZ, 0x7610, R25 ;  /* 0x00007610ff197816 */ /* 0x000fc60000000019 */
[-C--:B------:R-:W-:Y:S01]  /*0be0*/  IMAD.WIDE R40, R41, R8.reuse, c[0x0][0x178] ;  /* 0x00005e0029287625 */ /* 0x080fe200078e0208 */
[----:B------:R-:W4:Y:S01]  /*0bf0*/  @P6 LDG.E.EL R44, [R38.64] ;  /* 0x0000000a262c6981 */ /* 0x000f22000c2e1900 */
[----:B------:R-:W-:Y:S02]  /*0c00*/  MOV R10, RZ ;  /* 0x000000ff000a7202 */ /* 0x000fe40000000f00 */
[----:B------:R-:W-:Y:S01]  /*0c10*/  IMAD.MOV.U32 R42, RZ, RZ, RZ ;  /* 0x000000ffff2a7224 */ /* 0x000fe200078e00ff */
[----:B------:R0:W4:Y:S01]  /*0c20*/  @P1 LDG.E.EL R0, [R40.64] ;  /* 0x0000000a28001981 */ /* 0x000122000c2e1900 */
[----:B------:R-:W-:-:S03]  /*0c30*/  IMAD.WIDE R46, R47, R8, c[0x0][0x178] ;  /* 0x00005e002f2e7625 */ /* 0x000fc600078e0208 */
[----:B------:R-:W4:Y:S04]  /*0c40*/  @P6 LDG.E.EL.U16 R25, [R48.64] ;  /* 0x0000000a30196981 */ /* 0x000f28000c2e1500 */
[----:B------:R1:W4:Y:S01]  /*0c50*/  @P3 LDG.E.EL R10, [R46.64] ;  /* 0x0000000a2e0a3981 */ /* 0x000322000c2e1900 */
[----:B0-----:R-:W-:Y:S01]  /*0c60*/  IMAD.WIDE R40, R7, R8, c[0x0][0x178] ;  /* 0x00005e0007287625 */ /* 0x001fe200078e0208 */
[----:B------:R-:W-:-:S04]  /*0c70*/  MOV R7, RZ ;  /* 0x000000ff00077202 */ /* 0x000fc80000000f00 */
[----:B------:R-:W4:Y:S01]  /*0c80*/  @P2 LDG.E.EL R42, [R40.64] ;  /* 0x0000000a282a2981 */ /* 0x000f22000c2e1900 */
[----:B-1----:R-:W-:-:S05]  /*0c90*/  IMAD.WIDE R46, R37, R8, c[0x0][0x178] ;  /* 0x00005e00252e7625 */ /* 0x002fca00078e0208 */
[----:B------:R-:W4:Y:S01]  /*0ca0*/  @P6 LDG.E.EL R7, [R46.64] ;  /* 0x0000000a2e076981 */ /* 0x000f22000c2e1900 */
[----:B------:R-:W-:Y:S01]  /*0cb0*/  MOV R37, 0x3acccccd ;  /* 0x3acccccd00257802 */ /* 0x000fe20000000f00 */
[----:B------:R-:W-:Y:S01]  /*0cc0*/  UIMAD UR6, UR6, 0x280, UR8 ;  /* 0x00000280060678a4 */ /* 0x000fe2000f8e0208 */
[----:B--2---:R-:W-:Y:S02]  /*0cd0*/  HADD2.F32 R20, -RZ, R20.H0_H0 ;  /* 0x20000014ff147230 */ /* 0x004fe40000004100 */
[----:B---3--:R-:W-:Y:S02]  /*0ce0*/  HADD2.F32 R34, -RZ, R34.H0_H0 ;  /* 0x20000022ff227230 */ /* 0x008fe40000004100 */
[----:B-----5:R-:W-:Y:S02]  /*0cf0*/  HADD2.F32 R32, -RZ, R32.H0_H0 ;  /* 0x20000020ff207230 */ /* 0x020fe40000004100 */
[----:B------:R-:W-:Y:S02]  /*0d00*/  HADD2.F32 R31, -RZ, R31.H0_H0 ;  /* 0x2000001fff1f7230 */ /* 0x000fe40000004100 */
[----:B----4-:R-:W-:-:S05]  /*0d10*/  HADD2.F32 R35, -RZ, R35.H0_H0 ;  /* 0x20000023ff237230 */ /* 0x010fca0000004100 */
[----:B------:R-:W-:-:S04]  /*0d20*/  FADD R32, R35, R32 ;  /* 0x0000002023207221 */ /* 0x000fc80000000000 */
[----:B------:R-:W-:Y:S01]  /*0d30*/  FFMA R32, R31, 0.125, R32 ;  /* 0x3e0000001f207823 */ /* 0x000fe20000000020 */
[----:B------:R-:W-:-:S06]  /*0d40*/  FFMA R36, R36, R37, 9.9999997473787516356e-06 ;  /* 0x3727c5ac24247423 */ /* 0x000fcc0000000025 */
[----:B------:R-:W0:Y:S01]  /*0d50*/  MUFU.RSQ R36, R36 ;  /* 0x0000002400247308 */ /* 0x000e220000001400 */
[----:B------:R-:W-:Y:S01]  /*0d60*/  FADD R33, R32, -R33 ;  /* 0x8000002120217221 */ /* 0x000fe20000000000 */
[----:B------:R-:W-:Y:S01]  /*0d70*/  HADD2.F32 R9, -RZ, R9.H0_H0 ;  /* 0x20000009ff097230 */ /* 0x000fe20000004100 */
[----:B------:R-:W-:Y:S01]  /*0d80*/  FFMA R8, R17, R37, 9.9999997473787516356e-06 ;  /* 0x3727c5ac11087423 */ /* 0x000fe20000000025 */
[----:B------:R-:W-:-:S05]  /*0d90*/  FADD R17, R35, R20 ;  /* 0x0000001423117221 */ /* 0x000fca0000000000 */
[----:B------:R-:W1:Y:S01]  /*0da0*/  MUFU.RSQ R8, R8 ;  /* 0x0000000800087308 */ /* 0x000e620000001400 */
[----:B------:R-:W-:Y:S01]  /*0db0*/  FFMA R34, R34, 0.125, R17 ;  /* 0x3e00000022227823 */ /* 0x000fe20000000011 */
[----:B------:R-:W-:Y:S01]  /*0dc0*/  HADD2.F32 R20, -RZ, R4.H0_H0 ;  /* 0x20000004ff147230 */ /* 0x000fe20000004100 */
[----:B0-----:R-:W-:Y:S01]  /*0dd0*/  FMUL R33, R36, R33 ;  /* 0x0000002124217220 */ /* 0x001fe20000400000 */
[----:B------:R-:W-:-:S03]  /*0de0*/  MOV R17, UR7 ;  /* 0x0000000700117c02 */ /* 0x000fc60008000f00 */
[----:B------:R-:W-:Y:S01]  /*0df0*/  FFMA R4, R9, R33, R20 ;  /* 0x0000002109047223 */ /* 0x000fe20000000014 */
[----:B------:R-:W-:Y:S01]  /*0e00*/  HADD2.F32 R28, -RZ, R28.H0_H0 ;  /* 0x2000001cff1c7230 */ /* 0x000fe20000004100 */
[----:B------:R-:W-:-:S04]  /*0e10*/  FADD R3, R34, -R3 ;  /* 0x8000000322037221 */ /* 0x000fc80000000000 */
[----:B-1----:R-:W-:Y:S01]  /*0e20*/  FMUL R3, R8, R3 ;  /* 0x0000000308037220 */ /* 0x002fe20000400000 */
[----:B------:R-:W-:-:S03]  /*0e30*/  IMAD.U32 R8, RZ, RZ, UR6 ;  /* 0x00000006ff087e24 */ /* 0x000fc6000f8e00ff */
[----:B------:R-:W-:Y:S01]  /*0e40*/  FFMA R3, R9, R3, R20 ;  /* 0x0000000309037223 */ /* 0x000fe20000000014 */
[----:B------:R-:W-:-:S04]  /*0e50*/  IMAD R8, R5, 0x280, R8 ;  /* 0x0000028005087824 */ /* 0x000fc800078e0208 */
[----:B------:R-:W-:Y:S01]  /*0e60*/  F2FP.F16.F32.PACK_AB R3, R4, R3 ;  /* 0x000000030403723e */ /* 0x000fe200000000ff */
[----:B------:R-:W-:-:S05]  /*0e70*/  IMAD.WIDE R4, R8, R17, c[0x0][0x198] ;  /* 0x0000660008047625 */ /* 0x000fca00078e0211 */
[----:B------:R0:W-:Y:S01]  /*0e80*/  @P0 STG.E.U16 [R4.64], R3 ;  /* 0x0000000304000986 */ /* 0x0001e2000c10150a */
[----:B------:R-:W-:Y:S01]  /*0e90*/  ISETP.NE.AND P0, PT, R30, RZ, PT ;  /* 0x000000ff1e00720c */ /* 0x000fe20003f05270 */
[----:B------:R-:W-:Y:S01]  /*0ea0*/  HADD2.F32 R30, -RZ, R13.H0_H0 ;  /* 0x2000000dff1e7230 */ /* 0x000fe20000004100 */
[-C--:B------:R-:W-:Y:S01]  /*0eb0*/  FFMA R21, R21, R37.reuse, 9.9999997473787516356e-06 ;  /* 0x3727c5ac15157423 */ /* 0x080fe20000000025 */
[----:B------:R-:W-:Y:S02]  /*0ec0*/  HADD2.F32 R13, -RZ, R26.H0_H0 ;  /* 0x2000001aff0d7230 */ /* 0x000fe40000004100 */
[----:B------:R-:W-:Y:S02]  /*0ed0*/  HADD2.F32 R26, -RZ, R27.H0_H0 ;  /* 0x2000001bff1a7230 */ /* 0x000fe40000004100 */
[----:B------:R-:W-:Y:S01]  /*0ee0*/  HADD2.F32 R27, -RZ, R11.H0_H0 ;  /* 0x2000000bff1b7230 */ /* 0x000fe20000004100 */
[-C--:B------:R-:W-:Y:S01]  /*0ef0*/  FFMA R16, R16, R37.reuse, 9.9999997473787516356e-06 ;  /* 0x3727c5ac10107423 */ /* 0x080fe20000000025 */
[----:B0-----:R-:W0:Y:S01]  /*0f00*/  MUFU.RSQ R4, R21 ;  /* 0x0000001500047308 */ /* 0x001e220000001400 */
[----:B------:R-:W-:Y:S01]  /*0f10*/  HADD2.F32 R15, -RZ, R15.H0_H0 ;  /* 0x2000000fff0f7230 */ /* 0x000fe20000004100 */
[C---:B------:R-:W-:Y:S01]  /*0f20*/  FADD R30, R35.reuse, R30 ;  /* 0x0000001e231e7221 */ /* 0x040fe20000000000 */
[----:B------:R-:W-:Y:S01]  /*0f30*/  HADD2.F32 R19, -RZ, R19.H0_H0 ;  /* 0x20000013ff137230 */ /* 0x000fe20000004100 */
[----:B------:R-:W-:Y:S01]  /*0f40*/  FADD R26, R35, R26 ;  /* 0x0000001a231a7221 */ /* 0x000fe20000000000 */
[----:B------:R-:W-:Y:S01]  /*0f50*/  HADD2.F32 R14, -RZ, R14.H0_H0 ;  /* 0x2000000eff0e7230 */ /* 0x000fe20000004100 */
[-C--:B------:R-:W-:Y:S01]  /*0f60*/  FFMA R18, R18, R37.reuse, 9.9999997473787516356e-06 ;  /* 0x3727c5ac12127423 */ /* 0x080fe20000000025 */
[-C--:B------:R-:W-:Y:S01]  /*0f70*/  FFMA R11, R12, R37.reuse, 9.9999997473787516356e-06 ;  /* 0x3727c5ac0c0b7423 */ /* 0x080fe20000000025 */
[----:B------:R-:W-:-:S04]  /*0f80*/  FFMA R17, R29, R37, 9.9999997473787516356e-06 ;  /* 0x3727c5ac1d117423 */ /* 0x000fc80000000025 */
[----:B------:R-:W1:Y:S01]  /*0f90*/  MUFU.RSQ R18, R18 ;  /* 0x0000001200127308 */ /* 0x000e620000001400 */
[----:B------:R-:W-:Y:S01]  /*0fa0*/  FADD R28, R35, R28 ;  /* 0x0000001c231c7221 */ /* 0x000fe20000000000 */
[----:B------:R-:W-:Y:S01]  /*0fb0*/  HADD2.F32 R24, -RZ, R24.H0_H0 ;  /* 0x20000018ff187230 */ /* 0x000fe20000004100 */
[----:B------:R-:W-:Y:S01]  /*0fc0*/  FFMA R5, R15, 0.125, R30 ;  /* 0x3e0000000f057823 */ /* 0x000fe2000000001e */
[----:B------:R-:W-:Y:S01]  /*0fd0*/  HADD2.F32 R12, -RZ, R23.H0_H0 ;  /* 0x20000017ff0c7230 */ /* 0x000fe20000004100 */
[----:B------:R-:W-:-:S03]  /*0fe0*/  FFMA R44, R44, R37, 9.9999997473787516356e-06 ;  /* 0x3727c5ac2c2c7423 */ /* 0x000fc60000000025 */
[----:B------:R-:W2:Y:S01]  /*0ff0*/  MUFU.RSQ R17, R17 ;  /* 0x0000001100117308 */ /* 0x000ea20000001400 */
[----:B------:R-:W-:Y:S01]  /*1000*/  FFMA R15, R19, 0.125, R26 ;  /* 0x3e000000130f7823 */ /* 0x000fe2000000001a */
[----:B------:R-:W-:Y:S01]  /*1010*/  FADD R14, R35, R14 ;  /* 0x0000000e230e7221 */ /* 0x000fe20000000000 */
[----:B------:R-:W-:-:S05]  /*1020*/  FFMA R13, R13, 0.125, R28 ;  /* 0x3e0000000d0d7823 */ /* 0x000fca000000001c */
[----:B------:R-:W3:Y:S01]  /*1030*/  MUFU.RSQ R11, R11 ;  /* 0x0000000b000b7308 */ /* 0x000ee20000001400 */
[----:B------:R-:W-:Y:S01]  /*1040*/  HADD2.F32 R19, -RZ, R22.H0_H0 ;  /* 0x20000016ff137230 */ /* 0x000fe20000004100 */
[----:B------:R-:W-:Y:S01]  /*1050*/  FADD R24, R35, R24 ;  /* 0x0000001823187221 */ /* 0x000fe20000000000 */
[----:B------:R-:W-:-:S05]  /*1060*/  HADD2.F32 R25, -RZ, R25.H0_H0 ;  /* 0x20000019ff197230 */ /* 0x000fca0000004100 */
[----:B------:R-:W4:Y:S01]  /*1070*/  MUFU.RSQ R16, R16 ;  /* 0x0000001000107308 */ /* 0x000f220000001400 */
[----:B------:R-:W-:Y:S01]  /*1080*/  FADD R12, R12, R35 ;  /* 0x000000230c0c7221 */ /* 0x000fe20000000000 */
[----:B------:R-:W-:Y:S01]  /*1090*/  FADD R5, R5, -R0 ;  /* 0x8000000005057221 */ /* 0x000fe20000000000 */
[----:B------:R-:W-:-:S05]  /*10a0*/  FFMA R27, R27, 0.125, R14 ;  /* 0x3e0000001b1b7823 */ /* 0x000fca000000000e */
[----:B------:R-:W5:Y:S01]  /*10b0*/  MUFU.RSQ R44, R44 ;  /* 0x0000002c002c7308 */ /* 0x000f620000001400 */
[----:B------:R-:W-:Y:S01]  /*10c0*/  FADD R13, R13, -R42 ;  /* 0x8000002a0d0d7221 */ /* 0x000fe20000000000 */
[----:B------:R-:W-:Y:S01]  /*10d0*/  FFMA R19, R19, 0.125, R24 ;  /* 0x3e00000013137823 */ /* 0x000fe20000000018 */
[----:B------:R-:W-:Y:S01]  /*10e0*/  FFMA R12, R25, 0.125, R12 ;  /* 0x3e000000190c7823 */ /* 0x000fe2000000000c */
[----:B0-----:R-:W-:Y:S01]  /*10f0*/  FMUL R4, R4, R5 ;  /* 0x0000000504047220 */ /* 0x001fe20000400000 */
[----:B------:R-:W-:Y:S01]  /*1100*/  FADD R10, R15, -R10 ;  /* 0x8000000a0f0a7221 */ /* 0x000fe20000000000 */
[----:B------:R-:W-:Y:S01]  /*1110*/  FADD R2, R27, -R2 ;  /* 0x800000021b027221 */ /* 0x000fe20000000000 */
[----:B-1----:R-:W-:Y:S01]  /*1120*/  FMUL R13, R18, R13 ;  /* 0x0000000d120d7220 */ /* 0x002fe20000400000 */
[----:B------:R-:W-:Y:S01]  /*1130*/  FADD R19, R19, -R6 ;  /* 0x8000000613137221 */ /* 0x000fe20000000000 */
[----:B------:R-:W-:Y:S01]  /*1140*/  FADD R7, R12, -R7 ;  /* 0x800000070c077221 */ /* 0x000fe20000000000 */
[--C-:B------:R-:W-:Y:S01]  /*1150*/  FFMA R0, R9, R4, R20.reuse ;  /* 0x0000000409007223 */ /* 0x100fe20000000014 */
[----:B--2---:R-:W-:Y:S01]  /*1160*/  FMUL R17, R17, R2 ;  /* 0x0000000211117220 */ /* 0x004fe20000400000 */
[----:B---3--:R-:W-:Y:S01]  /*1170*/  FMUL R10, R11, R10 ;  /* 0x0000000a0b0a7220 */ /* 0x008fe20000400000 */
[----:B------:R-:W-:Y:S01]  /*1180*/  MOV R5, UR7 ;  /* 0x0000000700057c02 */ /* 0x000fe20008000f00 */
[C-C-:B------:R-:W-:Y:S01]  /*1190*/  FFMA R13, R9.reuse, R13, R20.reuse ;  /* 0x0000000d090d7223 */ /* 0x140fe20000000014 */
[----:B------:R-:W-:Y:S01]  /*11a0*/  IADD3 R4, R8, 0x14000, RZ ;  /* 0x0001400008047810 */ /* 0x000fe20007ffe0ff */
[----:B----4-:R-:W-:Y:S01]  /*11b0*/  FMUL R19, R16, R19 ;  /* 0x0000001310137220 */ /* 0x010fe20000400000 */
[----:B------:R-:W-:Y:S01]  /*11c0*/  IADD3 R2, R8, 0x28000, RZ ;  /* 0x0002800008027810 */ /* 0x000fe20007ffe0ff */
[----:B------:R-:W-:Y:S01]  /*11d0*/  IMAD.U32 R11, RZ, RZ, UR7 ;  /* 0x00000007ff0b7e24 */ /* 0x000fe2000f8e00ff */
[----:B-----5:R-:W-:Y:S01]  /*11e0*/  FMUL R7, R44, R7 ;  /* 0x000000072c077220 */ /* 0x020fe20000400000 */
[C-C-:B------:R-:W-:Y:S01]  /*11f0*/  FFMA R10, R9.reuse, R10, R20.reuse ;  /* 0x0000000a090a7223 */ /* 0x140fe20000000014 */
[----:B------:R-:W-:Y:S01]  /*1200*/  FFMA R17, R9, R17, R20 ;  /* 0x0000001109117223 */ /* 0x000fe20000000014 */
[----:B------:R-:W-:Y:S01]  /*1210*/  IMAD.WIDE R4, R4, R5, c[0x0][0x198] ;  /* 0x0000660004047625 */ /* 0x000fe200078e0205 */
[----:B------:R-:W-:Y:S01]  /*1220*/  PRMT R18, R3, 0x7632, R18 ;  /* 0x0000763203127816 */ /* 0x000fe20000000012 */
[--C-:B------:R-:W-:Y:S01]  /*1230*/  FFMA R19, R9, R19, R20.reuse ;  /* 0x0000001309137223 */ /* 0x100fe20000000014 */
[----:B------:R-:W-:Y:S01]  /*1240*/  F2FP.F16.F32.PACK_AB R0, R13, R0 ;  /* 0x000000000d00723e */ /* 0x000fe200000000ff */
[----:B------:R-:W-:Y:S01]  /*1250*/  IMAD.WIDE R2, R2, R11, c[0x0][0x198] ;  /* 0x0000660002027625 */ /* 0x000fe200078e020b */
[----:B------:R-:W-:Y:S01]  /*1260*/  FFMA R20, R9, R7, R20 ;  /* 0x0000000709147223 */ /* 0x000fe20000000014 */
[----:B------:R-:W-:-:S02]  /*1270*/  MOV R13, UR7 ;  /* 0x00000007000d7c02 */ /* 0x000fc40008000f00 */
[C---:B------:R-:W-:Y:S02]  /*1280*/  IADD3 R6, R8.reuse, 0x3c000, RZ ;  /* 0x0003c00008067810 */ /* 0x040fe40007ffe0ff */
[----:B------:R-:W-:Y:S02]  /*1290*/  MOV R12, UR7 ;  /* 0x00000007000c7c02 */ /* 0x000fe40008000f00 */
[C---:B------:R-:W-:Y:S01]  /*12a0*/  IADD3 R7, R8.reuse, 0x50000, RZ ;  /* 0x0005000008077810 */ /* 0x040fe20007ffe0ff */
[----:B------:R0:W-:Y:S01]  /*12b0*/  @P0 STG.E.U16 [R4.64], R18 ;  /* 0x0000001204000986 */ /* 0x0001e2000c10150a */
[----:B------:R-:W-:Y:S01]  /*12c0*/  F2FP.F16.F32.PACK_AB R17, R17, R10 ;  /* 0x0000000a1111723e */ /* 0x000fe200000000ff */
[----:B------:R-:W-:Y:S01]  /*12d0*/  IMAD.U32 R14, RZ, RZ, UR7 ;  /* 0x00000007ff0e7e24 */ /* 0x000fe2000f8e00ff */
[----:B------:R-:W-:Y:S01]  /*12e0*/  IADD3 R9, R8, 0x64000, RZ ;  /* 0x0006400008097810 */ /* 0x000fe20007ffe0ff */
[----:B------:R1:W-:Y:S01]  /*12f0*/  @P1 STG.E.U16 [R2.64], R0 ;  /* 0x0000000002001986 */ /* 0x0003e2000c10150a */
[----:B------:R-:W-:-:S02]  /*1300*/  MOV R15, UR7 ;  /* 0x00000007000f7c02 */ /* 0x000fc40008000f00 */
[C---:B------:R-:W-:Y:S02]  /*1310*/  IADD3 R10, R8.reuse, 0x78000, RZ ;  /* 0x00078000080a7810 */ /* 0x040fe40007ffe0ff */
[----:B------:R-:W-:Y:S01]  /*1320*/  IADD3 R11, R8, 0x8c000, RZ ;  /* 0x0008c000080b7810 */ /* 0x000fe20007ffe0ff */
[----:B0-----:R-:W-:Y:S01]  /*1330*/  IMAD.WIDE R4, R7, R12, c[0x0][0x198] ;  /* 0x0000660007047625 */ /* 0x001fe200078e020c */
[----:B------:R-:W-:-:S03]  /*1340*/  PRMT R12, R17, 0x7632, R12 ;  /* 0x00007632110c7816 */ /* 0x000fc6000000000c */
[----:B-1----:R-:W-:Y:S01]  /*1350*/  IMAD.WIDE R2, R6, R13, c[0x0][0x198] ;  /* 0x0000660006027625 */ /* 0x002fe200078e020d */
[----:B------:R-:W-:Y:S02]  /*1360*/  PRMT R0, R0, 0x7632, R0 ;  /* 0x0000763200007816 */ /* 0x000fe40000000000 */
[----:B------:R-:W-:Y:S01]  /*1370*/  F2FP.F16.F32.PACK_AB R19, R20, R19 ;  /* 0x000000131413723e */ /* 0x000fe200000000ff */
[----:B------:R-:W-:Y:S01]  /*1380*/  IMAD.WIDE R6, R9, R14, c[0x0][0x198] ;  /* 0x0000660009067625 */ /* 0x000fe200078e020e */
[----:B------:R-:W-:Y:S01]  /*1390*/  MOV R16, UR7 ;  /* 0x0000000700107c02 */ /* 0x000fe20008000f00 */
[----:B------:R0:W-:Y:S02]  /*13a0*/  @P2 STG.E.U16 [R2.64], R0 ;  /* 0x0000000002002986 */ /* 0x0001e4000c10150a */
[----:B------:R-:W-:Y:S02]  /*13b0*/  IMAD.WIDE R8, R10, R15, c[0x0][0x198] ;  /* 0x000066000a087625 */ /* 0x000fe400078e020f */
[----:B------:R0:W-:Y:S04]  /*13c0*/  @P3 STG.E.U16 [R4.64], R17 ;  /* 0x0000001104003986 */ /* 0x0001e8000c10150a */
[----:B------:R0:W-:Y:S01]  /*13d0*/  @P4 STG.E.U16 [R6.64], R12 ;  /* 0x0000000c06004986 */ /* 0x0001e2000c10150a */
[----:B------:R-:W-:-:S03]  /*13e0*/  IMAD.WIDE R10, R11, R16, c[0x0][0x198] ;  /* 0x000066000b0a7625 */ /* 0x000fc600078e0210 */
[----:B------:R0:W-:Y:S01]  /*13f0*/  @P5 STG.E.U16 [R8.64], R19 ;  /* 0x0000001308005986 */ /* 0x0001e2000c10150a */
[----:B------:R-:W-:Y:S05]  /*1400*/  @!P6 EXIT ;  /* 0x000000000000e94d */ /* 0x000fea0003800000 */
[----:B0-----:R-:W-:-:S05]  /*1410*/  PRMT R5, R19, 0x7632, R5 ;  /* 0x0000763213057816 */ /* 0x001fca0000000005 */
[----:B------:R-:W-:Y:S01]  /*1420*/  STG.E.U16 [R10.64], R5 ;  /* 0x000000050a007986 */ /* 0x000fe2000c10150a */
[----:B------:R-:W-:Y:S05]  /*1430*/  EXIT ;  /* 0x000000000000794d */ /* 0x000fea0003800000 */
.L_x_0:
[----:B------:R-:W-:-:S00]  /*1440*/  BRA `(.L_x_0) ;  /* 0xfffffff000007947 */ /* 0x000fc0000383ffff */
[----:B------:R-:W-:-:S00]  /*1450*/  NOP ;  /* 0x0000000000007918 */ /* 0x000fc00000000000 */
        /* <DEDUP_REMOVED lines=10> */
.L_x_1:


//--------------------- .nv.global.init           --------------------------
	.section	.nv.global.init,"aw",@progbits
.nv.global.init:
	.type		_$_str,@object
	.size		_$_str,(.L_0 - _$_str)
_$_str:
        /*0000*/ 	.byte	0x5f, 0x5f, 0x43, 0x55, 0x44, 0x41, 0x5f, 0x46, 0x54, 0x5a, 0x00
.L_0:
